//
// Generated by NVIDIA NVVM Compiler
//
// Compiler Build ID: CL-36424714
// Cuda compilation tools, release 13.0, V13.0.88
// Based on NVVM 20.0.0
//

.version 9.0
.target sm_100
.address_size 64

	// .globl	_Z10AddVectorsPKfS0_Pfi

.visible .entry _Z10AddVectorsPKfS0_Pfi(
	.param .u64 .ptr .align 1 _Z10AddVectorsPKfS0_Pfi_param_0,
	.param .u64 .ptr .align 1 _Z10AddVectorsPKfS0_Pfi_param_1,
	.param .u64 .ptr .align 1 _Z10AddVectorsPKfS0_Pfi_param_2,
	.param .u32 _Z10AddVectorsPKfS0_Pfi_param_3
)
{
	.reg .pred 	%p<7>;
	.reg .b32 	%r<32>;
	.reg .b32 	%f<16>;
	.reg .b64 	%rd<25>;

	ld.param.u64 	%rd4, [_Z10AddVectorsPKfS0_Pfi_param_0];
	ld.param.u64 	%rd5, [_Z10AddVectorsPKfS0_Pfi_param_1];
	ld.param.u64 	%rd6, [_Z10AddVectorsPKfS0_Pfi_param_2];
	ld.param.u32 	%r13, [_Z10AddVectorsPKfS0_Pfi_param_3];
	cvta.to.global.u64 	%rd1, %rd6;
	cvta.to.global.u64 	%rd2, %rd5;
	cvta.to.global.u64 	%rd3, %rd4;
	mov.u32 	%r14, %ctaid.x;
	mov.u32 	%r15, %ntid.x;
	mov.u32 	%r16, %tid.x;
	mad.lo.s32 	%r30, %r14, %r15, %r16;
	mov.u32 	%r17, %nctaid.x;
	mul.lo.s32 	%r2, %r15, %r17;
	mul.lo.s32 	%r3, %r13, %r2;
	setp.ge.s32 	%p1, %r30, %r3;
	@%p1 bra 	$L__BB0_7;
	add.s32 	%r18, %r30, %r2;
	max.s32 	%r19, %r3, %r18;
	setp.lt.s32 	%p2, %r18, %r3;
	selp.u32 	%r20, 1, 0, %p2;
	add.s32 	%r21, %r18, %r20;
	sub.s32 	%r22, %r19, %r21;
	div.u32 	%r23, %r22, %r2;
	add.s32 	%r4, %r23, %r20;
	and.b32  	%r24, %r4, 3;
	setp.eq.s32 	%p3, %r24, 3;
	@%p3 bra 	$L__BB0_4;
	add.s32 	%r25, %r4, 1;
	and.b32  	%r26, %r25, 3;
	neg.s32 	%r28, %r26;
$L__BB0_3:
	.pragma "nounroll";
	mul.wide.s32 	%rd7, %r30, 4;
	add.s64 	%rd8, %rd1, %rd7;
	add.s64 	%rd9, %rd2, %rd7;
	add.s64 	%rd10, %rd3, %rd7;
	ld.global.f32 	%f1, [%rd10];
	ld.global.f32 	%f2, [%rd9];
	add.f32 	%f3, %f1, %f2;
	st.global.f32 	[%rd8], %f3;
	add.s32 	%r30, %r30, %r2;
	add.s32 	%r28, %r28, 1;
	setp.ne.s32 	%p4, %r28, 0;
	@%p4 bra 	$L__BB0_3;
$L__BB0_4:
	setp.lt.u32 	%p5, %r4, 3;
	@%p5 bra 	$L__BB0_7;
	mul.wide.s32 	%rd15, %r2, 4;
	shl.b32 	%r27, %r2, 2;
$L__BB0_6:
	mul.wide.s32 	%rd11, %r30, 4;
	add.s64 	%rd12, %rd3, %rd11;
	ld.global.f32 	%f4, [%rd12];
	add.s64 	%rd13, %rd2, %rd11;
	ld.global.f32 	%f5, [%rd13];
	add.f32 	%f6, %f4, %f5;
	add.s64 	%rd14, %rd1, %rd11;
	st.global.f32 	[%rd14], %f6;
	add.s64 	%rd16, %rd12, %rd15;
	ld.global.f32 	%f7, [%rd16];
	add.s64 	%rd17, %rd13, %rd15;
	ld.global.f32 	%f8, [%rd17];
	add.f32 	%f9, %f7, %f8;
	add.s64 	%rd18, %rd14, %rd15;
	st.global.f32 	[%rd18], %f9;
	add.s64 	%rd19, %rd16, %rd15;
	ld.global.f32 	%f10, [%rd19];
	add.s64 	%rd20, %rd17, %rd15;
	ld.global.f32 	%f11, [%rd20];
	add.f32 	%f12, %f10, %f11;
	add.s64 	%rd21, %rd18, %rd15;
	st.global.f32 	[%rd21], %f12;
	add.s64 	%rd22, %rd19, %rd15;
	ld.global.f32 	%f13, [%rd22];
	add.s64 	%rd23, %rd20, %rd15;
	ld.global.f32 	%f14, [%rd23];
	add.f32 	%f15, %f13, %f14;
	add.s64 	%rd24, %rd21, %rd15;
	st.global.f32 	[%rd24], %f15;
	add.s32 	%r30, %r27, %r30;
	setp.lt.s32 	%p6, %r30, %r3;
	@%p6 bra 	$L__BB0_6;
$L__BB0_7:
	ret;

}


// ===== COMPILED SASS (sm_100) =====

	.target	sm_100

	.elftype	@"ET_EXEC"


//--------------------- .note.nv.tkinfo           --------------------------
	.section	.note.nv.tkinfo,"",@"SHT_NOTE"
	.sectionflags	@"SHF_NOTE_NV_TKINFO"
	.tkinfo
        /*0018*/ 	.word	0x00000002
        /*0030*/ 	.string	""
        /*0030*/ 	.string	"ptxas"
        /*0030*/ 	.string	"Cuda compilation tools, release 13.0, V13.0.88"
        /*0030*/ 	.string	"Build cuda_13.0.r13.0/compiler.36424714_0"
        /*0030*/ 	.string	"-arch sm_100 -m 64 "



//--------------------- .note.nv.cuinfo           --------------------------
	.section	.note.nv.cuinfo,"",@"SHT_NOTE"
	.sectionflags	@"SHF_NOTE_NV_CUINFO"
        /*0018*/ 	.short	0x0002
        /*001a*/ 	.short	0x0064
        /*001c*/ 	.short	0x0082
	.zero		2


//--------------------- .nv.info                  --------------------------
	.section	.nv.info,"",@"SHT_CUDA_INFO"
	.align	4


	//----- nvinfo : EIATTR_REGCOUNT
	.align		4
        /*0000*/ 	.byte	0x04, 0x2f
        /*0002*/ 	.short	(.L_1 - .L_0)
	.align		4
.L_0:
        /*0004*/ 	.word	index@(_Z10AddVectorsPKfS0_Pfi)
        /*0008*/ 	.word	0x0000001a


	//----- nvinfo : EIATTR_FRAME_SIZE
	.align		4
.L_1:
        /*000c*/ 	.byte	0x04, 0x11
        /*000e*/ 	.short	(.L_3 - .L_2)
	.align		4
.L_2:
        /*0010*/ 	.word	index@(_Z10AddVectorsPKfS0_Pfi)
        /*0014*/ 	.word	0x00000000


	//----- nvinfo : EIATTR_MIN_STACK_SIZE
	.align		4
.L_3:
        /*0018*/ 	.byte	0x04, 0x12
        /*001a*/ 	.short	(.L_5 - .L_4)
	.align		4
.L_4:
        /*001c*/ 	.word	index@(_Z10AddVectorsPKfS0_Pfi)
        /*0020*/ 	.word	0x00000000
.L_5:


//--------------------- .nv.compat                --------------------------
	.section	.nv.compat,"",@"SHT_CUDA_COMPAT_INFO"
	.align	4
        /*0000*/ 	.byte	0x02, 0x09, 0x00, 0x00, 0x02, 0x02, 0x01, 0x00, 0x02, 0x05, 0x05, 0x00, 0x03, 0x07, 0x01, 0x01
        /*0010*/ 	.byte	0x02, 0x03, 0x00, 0x00, 0x02, 0x06, 0x01, 0x00, 0x04, 0x0b, 0x08, 0x00, 0x09, 0x00, 0x00, 0x00
        /*0020*/ 	.byte	0x00, 0x00, 0x00, 0x00


//--------------------- .nv.info._Z10AddVectorsPKfS0_Pfi --------------------------
	.section	.nv.info._Z10AddVectorsPKfS0_Pfi,"",@"SHT_CUDA_INFO"
	.sectionflags	@""
	.align	4


	//----- nvinfo : EIATTR_CUDA_API_VERSION
	.align		4
        /*0000*/ 	.byte	0x04, 0x37
        /*0002*/ 	.short	(.L_7 - .L_6)
.L_6:
        /*0004*/ 	.word	0x00000082


	//----- nvinfo : EIATTR_KPARAM_INFO
	.align		4
.L_7:
        /*0008*/ 	.byte	0x04, 0x17
        /*000a*/ 	.short	(.L_9 - .L_8)
.L_8:
        /*000c*/ 	.word	0x00000000
        /*0010*/ 	.short	0x0003
        /*0012*/ 	.short	0x0018
        /*0014*/ 	.byte	0x00, 0xf0, 0x11, 0x00


	//----- nvinfo : EIATTR_KPARAM_INFO
	.align		4
.L_9:
        /*0018*/ 	.byte	0x04, 0x17
        /*001a*/ 	.short	(.L_11 - .L_10)
.L_10:
        /*001c*/ 	.word	0x00000000
        /*0020*/ 	.short	0x0002
        /*0022*/ 	.short	0x0010
        /*0024*/ 	.byte	0x00, 0xf5, 0x21, 0x00


	//----- nvinfo : EIATTR_KPARAM_INFO
	.align		4
.L_11:
        /*0028*/ 	.byte	0x04, 0x17
        /*002a*/ 	.short	(.L_13 - .L_12)
.L_12:
        /*002c*/ 	.word	0x00000000
        /*0030*/ 	.short	0x0001
        /*0032*/ 	.short	0x0008
        /*0034*/ 	.byte	0x00, 0xf5, 0x21, 0x00


	//----- nvinfo : EIATTR_KPARAM_INFO
	.align		4
.L_13:
        /*0038*/ 	.byte	0x04, 0x17
        /*003a*/ 	.short	(.L_15 - .L_14)
.L_14:
        /*003c*/ 	.word	0x00000000
        /*0040*/ 	.short	0x0000
        /*0042*/ 	.short	0x0000
        /*0044*/ 	.byte	0x00, 0xf5, 0x21, 0x00


	//----- nvinfo : EIATTR_SPARSE_MMA_MASK
	.align		4
.L_15:
        /*0048*/ 	.byte	0x03, 0x50
        /*004a*/ 	.short	0x0000


	//----- nvinfo : EIATTR_MAXREG_COUNT
	.align		4
        /*004c*/ 	.byte	0x03, 0x1b
        /*004e*/ 	.short	0x00ff


	//----- nvinfo : EIATTR_MERCURY_ISA_VERSION
	.align		4
        /*0050*/ 	.byte	0x03, 0x5f
        /*0052*/ 	.short	0x0101


	//----- nvinfo : EIATTR_VRC_CTA_INIT_COUNT
	.align		4
        /*0054*/ 	.byte	0x02, 0x4a
	.zero		1
	.zero		1


	//----- nvinfo : EIATTR_EXIT_INSTR_OFFSETS
	.align		4
        /*0058*/ 	.byte	0x04, 0x1c
        /*005a*/ 	.short	(.L_17 - .L_16)


	//   ....[0]....
.L_16:
        /*005c*/ 	.word	0x000000a0


	//   ....[1]....
        /*0060*/ 	.word	0x000003b0


	//   ....[2]....
        /*0064*/ 	.word	0x000005e0


	//----- nvinfo : EIATTR_CRS_STACK_SIZE
	.align		4
.L_17:
        /*0068*/ 	.byte	0x04, 0x1e
        /*006a*/ 	.short	(.L_19 - .L_18)
.L_18:
        /*006c*/ 	.word	0x00000000


	//----- nvinfo : EIATTR_CBANK_PARAM_SIZE
	.align		4
.L_19:
        /*0070*/ 	.byte	0x03, 0x19
        /*0072*/ 	.short	0x001c


	//----- nvinfo : EIATTR_PARAM_CBANK
	.align		4
        /*0074*/ 	.byte	0x04, 0x0a
        /*0076*/ 	.short	(.L_21 - .L_20)
	.align		4
.L_20:
        /*0078*/ 	.word	index@(.nv.constant0._Z10AddVectorsPKfS0_Pfi)
        /*007c*/ 	.short	0x0380
        /*007e*/ 	.short	0x001c


	//----- nvinfo : EIATTR_SW_WAR
	.align		4
.L_21:
        /*0080*/ 	.byte	0x04, 0x36
        /*0082*/ 	.short	(.L_23 - .L_22)
.L_22:
        /*0084*/ 	.word	0x00000008
.L_23:


//--------------------- .nv.callgraph             --------------------------
	.section	.nv.callgraph,"",@"SHT_CUDA_CALLGRAPH"
	.align	4
	.sectionentsize	8
	.align		4
        /*0000*/ 	.word	0x00000000
	.align		4
        /*0004*/ 	.word	0xffffffff
	.align		4
        /*0008*/ 	.word	0x00000000
	.align		4
        /*000c*/ 	.word	0xfffffffe
	.align		4
        /*0010*/ 	.word	0x00000000
	.align		4
        /*0014*/ 	.word	0xfffffffd
	.align		4
        /*0018*/ 	.word	0x00000000
	.align		4
        /*001c*/ 	.word	0xfffffffc


//--------------------- .text._Z10AddVectorsPKfS0_Pfi --------------------------
	.section	.text._Z10AddVectorsPKfS0_Pfi,"ax",@progbits
	.align	128
        .global         _Z10AddVectorsPKfS0_Pfi
        .type           _Z10AddVectorsPKfS0_Pfi,@function
        .size           _Z10AddVectorsPKfS0_Pfi,(.L_x_5 - _Z10AddVectorsPKfS0_Pfi)
        .other          _Z10AddVectorsPKfS0_Pfi,@"STO_CUDA_ENTRY STV_DEFAULT"
_Z10AddVectorsPKfS0_Pfi:
.text._Z10AddVectorsPKfS0_Pfi:
[----:B------:R-:W-:Y:S01]  /*0000*/  LDC R1, c[0x0][0x37c] ;  /* 0x0000df00ff017b82 */ /* 0x000fe20000000800 */
[----:B------:R-:W0:Y:S07]  /*0010*/  S2R R2, SR_TID.X ;  /* 0x0000000000027919 */ /* 0x000e2e0000002100 */
[----:B------:R-:W1:Y:S01]  /*0020*/  LDC R3, c[0x0][0x360] ;  /* 0x0000d800ff037b82 */ /* 0x000e620000000800 */
[----:B------:R-:W1:Y:S01]  /*0030*/  LDCU UR5, c[0x0][0x370] ;  /* 0x00006e00ff0577ac */ /* 0x000e620008000800 */
[----:B------:R-:W2:Y:S06]  /*0040*/  LDCU UR6, c[0x0][0x398] ;  /* 0x00007300ff0677ac */ /* 0x000eac0008000800 */
[----:B------:R-:W0:Y:S01]  /*0050*/  S2UR UR4, SR_CTAID.X ;  /* 0x00000000000479c3 */ /* 0x000e220000002500 */
[----:B-1----:R-:W-:-:S02]  /*0060*/  IMAD R0, R3, UR5, RZ ;  /* 0x0000000503007c24 */ /* 0x002fc4000f8e02ff */
[----:B0-----:R-:W-:Y:S02]  /*0070*/  IMAD R3, R3, UR4, R2 ;  /* 0x0000000403037c24 */ /* 0x001fe4000f8e0202 */
[----:B--2---:R-:W-:-:S05]  /*0080*/  IMAD R2, R0, UR6, RZ ;  /* 0x0000000600027c24 */ /* 0x004fca000f8e02ff */
[----:B------:R-:W-:-:S13]  /*0090*/  ISETP.GE.AND P0, PT, R3, R2, PT ;  /* 0x000000020300720c */ /* 0x000fda0003f06270 */
[----:B------:R-:W-:Y:S05]  /*00a0*/  @P0 EXIT ;  /* 0x000000000000094d */ /* 0x000fea0003800000 */
[----:B------:R-:W0:Y:S01]  /*00b0*/  I2F.U32.RP R9, R0 ;  /* 0x0000000000097306 */ /* 0x000e220000209000 */
[----:B------:R-:W-:Y:S01]  /*00c0*/  IADD3 R7, PT, PT, R0, R3, RZ ;  /* 0x0000000300077210 */ /* 0x000fe20007ffe0ff */
[----:B------:R-:W1:Y:S01]  /*00d0*/  LDCU.64 UR4, c[0x0][0x358] ;  /* 0x00006b00ff0477ac */ /* 0x000e620008000a00 */
[----:B------:R-:W-:Y:S01]  /*00e0*/  IADD3 R11, PT, PT, RZ, -R0, RZ ;  /* 0x80000000ff0b7210 */ /* 0x000fe20007ffe0ff */
[----:B------:R-:W-:Y:S01]  /*00f0*/  BSSY.RECONVERGENT B0, `(.L_x_0) ;  /* 0x000002b000007945 */ /* 0x000fe20003800200 */
[----:B------:R-:W-:Y:S02]  /*0100*/  ISETP.GE.AND P0, PT, R7, R2, PT ;  /* 0x000000020700720c */ /* 0x000fe40003f06270 */
[----:B------:R-:W-:Y:S02]  /*0110*/  VIMNMX R6, PT, PT, R2, R7, !PT ;  /* 0x0000000702067248 */ /* 0x000fe40007fe0100 */
[----:B------:R-:W-:Y:S02]  /*0120*/  SEL R8, RZ, 0x1, P0 ;  /* 0x00000001ff087807 */ /* 0x000fe40000000000 */
[----:B------:R-:W-:-:S02]  /*0130*/  ISETP.NE.U32.AND P2, PT, R0, RZ, PT ;  /* 0x000000ff0000720c */ /* 0x000fc40003f45070 */
[----:B------:R-:W-:Y:S01]  /*0140*/  IADD3 R7, PT, PT, R6, -R7, -R8 ;  /* 0x8000000706077210 */ /* 0x000fe20007ffe808 */
[----:B0-----:R-:W0:Y:S02]  /*0150*/  MUFU.RCP R9, R9 ;  /* 0x0000000900097308 */ /* 0x001e240000001000 */
[----:B0-----:R-:W-:-:S06]  /*0160*/  IADD3 R4, PT, PT, R9, 0xffffffe, RZ ;  /* 0x0ffffffe09047810 */ /* 0x001fcc0007ffe0ff */
[----:B------:R0:W2:Y:S02]  /*0170*/  F2I.FTZ.U32.TRUNC.NTZ R5, R4 ;  /* 0x0000000400057305 */ /* 0x0000a4000021f000 */
[----:B0-----:R-:W-:Y:S02]  /*0180*/  HFMA2 R4, -RZ, RZ, 0, 0 ;  /* 0x00000000ff047431 */ /* 0x001fe400000001ff */
[----:B--2---:R-:W-:-:S04]  /*0190*/  IMAD R11, R11, R5, RZ ;  /* 0x000000050b0b7224 */ /* 0x004fc800078e02ff */
[----:B------:R-:W-:-:S06]  /*01a0*/  IMAD.HI.U32 R10, R5, R11, R4 ;  /* 0x0000000b050a7227 */ /* 0x000fcc00078e0004 */
[----:B------:R-:W-:-:S05]  /*01b0*/  IMAD.HI.U32 R5, R10, R7, RZ ;  /* 0x000000070a057227 */ /* 0x000fca00078e00ff */
[----:B------:R-:W-:-:S05]  /*01c0*/  IADD3 R4, PT, PT, -R5, RZ, RZ ;  /* 0x000000ff05047210 */ /* 0x000fca0007ffe1ff */
[----:B------:R-:W-:-:S05]  /*01d0*/  IMAD R7, R0, R4, R7 ;  /* 0x0000000400077224 */ /* 0x000fca00078e0207 */
[----:B------:R-:W-:-:S13]  /*01e0*/  ISETP.GE.U32.AND P0, PT, R7, R0, PT ;  /* 0x000000000700720c */ /* 0x000fda0003f06070 */
[----:B------:R-:W-:Y:S02]  /*01f0*/  @P0 IADD3 R7, PT, PT, -R0, R7, RZ ;  /* 0x0000000700070210 */ /* 0x000fe40007ffe1ff */
[----:B------:R-:W-:Y:S02]  /*0200*/  @P0 IADD3 R5, PT, PT, R5, 0x1, RZ ;  /* 0x0000000105050810 */ /* 0x000fe40007ffe0ff */
[----:B------:R-:W-:-:S13]  /*0210*/  ISETP.GE.U32.AND P1, PT, R7, R0, PT ;  /* 0x000000000700720c */ /* 0x000fda0003f26070 */
[----:B------:R-:W-:Y:S02]  /*0220*/  @P1 IADD3 R5, PT, PT, R5, 0x1, RZ ;  /* 0x0000000105051810 */ /* 0x000fe40007ffe0ff */
[----:B------:R-:W-:-:S04]  /*0230*/  @!P2 LOP3.LUT R5, RZ, R0, RZ, 0x33, !PT ;  /* 0x00000000ff05a212 */ /* 0x000fc800078e33ff */
[----:B------:R-:W-:-:S04]  /*0240*/  IADD3 R10, PT, PT, R8, R5, RZ ;  /* 0x00000005080a7210 */ /* 0x000fc80007ffe0ff */
[C---:B------:R-:W-:Y:S02]  /*0250*/  LOP3.LUT R4, R10.reuse, 0x3, RZ, 0xc0, !PT ;  /* 0x000000030a047812 */ /* 0x040fe400078ec0ff */
[----:B------:R-:W-:Y:S02]  /*0260*/  ISETP.GE.U32.AND P1, PT, R10, 0x3, PT ;  /* 0x000000030a00780c */ /* 0x000fe40003f26070 */
[----:B------:R-:W-:-:S13]  /*0270*/  ISETP.NE.AND P0, PT, R4, 0x3, PT ;  /* 0x000000030400780c */ /* 0x000fda0003f05270 */
[----:B-1----:R-:W-:Y:S05]  /*0280*/  @!P0 BRA `(.L_x_1) ;  /* 0x0000000000448947 */ /* 0x002fea0003800000 */
[----:B------:R-:W0:Y:S01]  /*0290*/  LDC.64 R4, c[0x0][0x390] ;  /* 0x0000e400ff047b82 */ /* 0x000e220000000a00 */
[----:B------:R-:W-:-:S04]  /*02a0*/  IADD3 R10, PT, PT, R10, 0x1, RZ ;  /* 0x000000010a0a7810 */ /* 0x000fc80007ffe0ff */
[----:B------:R-:W-:-:S03]  /*02b0*/  LOP3.LUT R10, R10, 0x3, RZ, 0xc0, !PT ;  /* 0x000000030a0a7812 */ /* 0x000fc600078ec0ff */
[----:B------:R-:W1:Y:S01]  /*02c0*/  LDC.64 R6, c[0x0][0x380] ;  /* 0x0000e000ff067b82 */ /* 0x000e620000000a00 */
[----:B------:R-:W-:-:S07]  /*02d0*/  IADD3 R16, PT, PT, -R10, RZ, RZ ;  /* 0x000000ff0a107210 */ /* 0x000fce0007ffe1ff */
[----:B------:R-:W2:Y:S02]  /*02e0*/  LDC.64 R8, c[0x0][0x388] ;  /* 0x0000e200ff087b82 */ /* 0x000ea40000000a00 */
.L_x_2:
[----:B--2---:R-:W-:-:S04]  /*02f0*/  IMAD.WIDE R12, R3, 0x4, R8 ;  /* 0x00000004030c7825 */ /* 0x004fc800078e0208 */
[C---:B-1----:R-:W-:Y:S02]  /*0300*/  IMAD.WIDE R14, R3.reuse, 0x4, R6 ;  /* 0x00000004030e7825 */ /* 0x042fe400078e0206 */
[----:B------:R-:W2:Y:S04]  /*0310*/  LDG.E R13, desc[UR4][R12.64] ;  /* 0x000000040c0d7981 */ /* 0x000ea8000c1e1900 */
[----:B------:R-:W2:Y:S01]  /*0320*/  LDG.E R14, desc[UR4][R14.64] ;  /* 0x000000040e0e7981 */ /* 0x000ea2000c1e1900 */
[----:B0--3--:R-:W-:Y:S01]  /*0330*/  IMAD.WIDE R10, R3, 0x4, R4 ;  /* 0x00000004030a7825 */ /* 0x009fe200078e0204 */
[----:B------:R-:W-:Y:S02]  /*0340*/  IADD3 R16, PT, PT, R16, 0x1, RZ ;  /* 0x0000000110107810 */ /* 0x000fe40007ffe0ff */
[----:B------:R-:W-:-:S02]  /*0350*/  IADD3 R3, PT, PT, R0, R3, RZ ;  /* 0x0000000300037210 */ /* 0x000fc40007ffe0ff */
[----:B------:R-:W-:Y:S01]  /*0360*/  ISETP.NE.AND P0, PT, R16, RZ, PT ;  /* 0x000000ff1000720c */ /* 0x000fe20003f05270 */
[----:B--2---:R-:W-:-:S05]  /*0370*/  FADD R17, R14, R13 ;  /* 0x0000000d0e117221 */ /* 0x004fca0000000000 */
[----:B------:R3:W-:Y:S07]  /*0380*/  STG.E desc[UR4][R10.64], R17 ;  /* 0x000000110a007986 */ /* 0x0007ee000c101904 */
[----:B------:R-:W-:Y:S05]  /*0390*/  @P0 BRA `(.L_x_2) ;  /* 0xfffffffc00d40947 */ /* 0x000fea000383ffff */
.L_x_1:
[----:B------:R-:W-:Y:S05]  /*03a0*/  BSYNC.RECONVERGENT B0 ;  /* 0x0000000000007941 */ /* 0x000fea0003800200 */
.L_x_0:
[----:B------:R-:W-:Y:S05]  /*03b0*/  @!P1 EXIT ;  /* 0x000000000000994d */ /* 0x000fea0003800000 */
.L_x_3:
[----:B------:R-:W3:Y:S08]  /*03c0*/  LDC.64 R4, c[0x0][0x380] ;  /* 0x0000e000ff047b82 */ /* 0x000ef00000000a00 */
[----:B------:R-:W0:Y:S01]  /*03d0*/  LDC.64 R6, c[0x0][0x388] ;  /* 0x0000e200ff067b82 */ /* 0x000e220000000a00 */
[----:B---3--:R-:W-:-:S07]  /*03e0*/  IMAD.WIDE R10, R3, 0x4, R4 ;  /* 0x00000004030a7825 */ /* 0x008fce00078e0204 */
[----:B------:R-:W1:Y:S01]  /*03f0*/  LDC.64 R4, c[0x0][0x390] ;  /* 0x0000e400ff047b82 */ /* 0x000e620000000a00 */
[C---:B0-----:R-:W-:Y:S02]  /*0400*/  IMAD.WIDE R12, R3.reuse, 0x4, R6 ;  /* 0x00000004030c7825 */ /* 0x041fe400078e0206 */
[----:B--2---:R-:W2:Y:S04]  /*0410*/  LDG.E R6, desc[UR4][R10.64] ;  /* 0x000000040a067981 */ /* 0x004ea8000c1e1900 */
[----:B------:R-:W2:Y:S01]  /*0420*/  LDG.E R7, desc[UR4][R12.64] ;  /* 0x000000040c077981 */ /* 0x000ea2000c1e1900 */
[----:B-1----:R-:W-:-:S04]  /*0430*/  IMAD.WIDE R16, R3, 0x4, R4 ;  /* 0x0000000403107825 */ /* 0x002fc800078e0204 */
[----:B------:R-:W-:-:S04]  /*0440*/  IMAD.WIDE R4, R0, 0x4, R10 ;  /* 0x0000000400047825 */ /* 0x000fc800078e020a */
[----:B--2---:R-:W-:Y:S01]  /*0450*/  FADD R19, R6, R7 ;  /* 0x0000000706137221 */ /* 0x004fe20000000000 */
[----:B------:R-:W-:-:S04]  /*0460*/  IMAD.WIDE R6, R0, 0x4, R12 ;  /* 0x0000000400067825 */ /* 0x000fc800078e020c */
[----:B------:R0:W-:Y:S04]  /*0470*/  STG.E desc[UR4][R16.64], R19 ;  /* 0x0000001310007986 */ /* 0x0001e8000c101904 */
[----:B------:R-:W2:Y:S04]  /*0480*/  LDG.E R14, desc[UR4][R4.64] ;  /* 0x00000004040e7981 */ /* 0x000ea8000c1e1900 */
[----:B------:R-:W2:Y:S01]  /*0490*/  LDG.E R15, desc[UR4][R6.64] ;  /* 0x00000004060f7981 */ /* 0x000ea2000c1e1900 */
[----:B------:R-:W-:-:S04]  /*04a0*/  IMAD.WIDE R8, R0, 0x4, R16 ;  /* 0x0000000400087825 */ /* 0x000fc800078e0210 */
[----:B------:R-:W-:-:S04]  /*04b0*/  IMAD.WIDE R10, R0, 0x4, R4 ;  /* 0x00000004000a7825 */ /* 0x000fc800078e0204 */
[----:B------:R-:W-:-:S04]  /*04c0*/  IMAD.WIDE R12, R0, 0x4, R6 ;  /* 0x00000004000c7825 */ /* 0x000fc800078e0206 */
[----:B--2---:R-:W-:-:S05]  /*04d0*/  FADD R21, R14, R15 ;  /* 0x0000000f0e157221 */ /* 0x004fca0000000000 */
        /* <DEDUP_REMOVED lines=8> */
[----:B------:R-:W1:Y:S04]  /*0560*/  LDG.E R4, desc[UR4][R4.64] ;  /* 0x0000000404047981 */ /* 0x000e68000c1e1900 */
[----:B------:R-:W1:Y:S01]  /*0570*/  LDG.E R7, desc[UR4][R6.64] ;  /* 0x0000000406077981 */ /* 0x000e62000c1e1900 */
[C---:B0-----:R-:W-:Y:S01]  /*0580*/  IMAD.WIDE R16, R0.reuse, 0x4, R14 ;  /* 0x0000000400107825 */ /* 0x041fe200078e020e */
[----:B------:R-:W-:-:S04]  /*0590*/  LEA R3, R0, R3, 0x2 ;  /* 0x0000000300037211 */ /* 0x000fc800078e10ff */
[----:B------:R-:W-:Y:S01]  /*05a0*/  ISETP.GE.AND P0, PT, R3, R2, PT ;  /* 0x000000020300720c */ /* 0x000fe20003f06270 */
[----:B-1----:R-:W-:-:S05]  /*05b0*/  FADD R9, R4, R7 ;  /* 0x0000000704097221 */ /* 0x002fca0000000000 */
[----:B------:R2:W-:Y:S07]  /*05c0*/  STG.E desc[UR4][R16.64], R9 ;  /* 0x0000000910007986 */ /* 0x0005ee000c101904 */
[----:B------:R-:W-:Y:S05]  /*05d0*/  @!P0 BRA `(.L_x_3) ;  /* 0xfffffffc00788947 */ /* 0x000fea000383ffff */
[----:B------:R-:W-:Y:S05]  /*05e0*/  EXIT ;  /* 0x000000000000794d */ /* 0x000fea0003800000 */
.L_x_4:
[----:B------:R-:W-:-:S00]  /*05f0*/  BRA `(.L_x_4) ;  /* 0xfffffffc00fc7947 */ /* 0x000fc0000383ffff */
[----:B------:R-:W-:-:S00]  /*0600*/  NOP ;  /* 0x0000000000007918 */ /* 0x000fc00000000000 */
[----:B------:R-:W-:-:S00]  /*0610*/  NOP ;  /* 0x0000000000007918 */ /* 0x000fc00000000000 */
[----:B------:R-:W-:-:S00]  /*0620*/  NOP ;  /* 0x0000000000007918 */ /* 0x000fc00000000000 */
[----:B------:R-:W-:-:S00]  /*0630*/  NOP ;  /* 0x0000000000007918 */ /* 0x000fc00000000000 */
[----:B------:R-:W-:-:S00]  /*0640*/  NOP ;  /* 0x0000000000007918 */ /* 0x000fc00000000000 */
[----:B------:R-:W-:-:S00]  /*0650*/  NOP ;  /* 0x0000000000007918 */ /* 0x000fc00000000000 */
[----:B------:R-:W-:-:S00]  /*0660*/  NOP ;  /* 0x0000000000007918 */ /* 0x000fc00000000000 */
[----:B------:R-:W-:-:S00]  /*0670*/  NOP ;  /* 0x0000000000007918 */ /* 0x000fc00000000000 */
.L_x_5:


//--------------------- .nv.shared.reserved.0     --------------------------
	.section	.nv.shared.reserved.0,"aw",@nobits
	.weak		__nv_reservedSMEM_offset_0_alias
	.size		__nv_reservedSMEM_offset_0_alias, 0, 64
	.other		__nv_reservedSMEM_offset_0_alias,@"STO_CUDA_RESERVED_SHARED STV_DEFAULT"
__nv_reservedSMEM_offset_0_alias:
	.zero		0
	.zero		64


//--------------------- .nv.constant0._Z10AddVectorsPKfS0_Pfi --------------------------
	.section	.nv.constant0._Z10AddVectorsPKfS0_Pfi,"a",@progbits
	.sectionflags	@""
	.align	4
.nv.constant0._Z10AddVectorsPKfS0_Pfi:
	.zero		924


//--------------------- SYMBOLS --------------------------

	.type		.nv.reservedSmem.offset0,@object
	.size		.nv.reservedSmem.offset0,0x4
